//
// Generated by NVIDIA NVVM Compiler
//
// Compiler Build ID: CL-36424714
// Cuda compilation tools, release 13.0, V13.0.88
// Based on NVVM 20.0.0
//

.version 9.0
.target sm_100
.address_size 64

	// .globl	_Z3addPiS_S_

.visible .entry _Z3addPiS_S_(
	.param .u64 .ptr .align 1 _Z3addPiS_S__param_0,
	.param .u64 .ptr .align 1 _Z3addPiS_S__param_1,
	.param .u64 .ptr .align 1 _Z3addPiS_S__param_2
)
{
	.reg .b32 	%r<4>;
	.reg .b64 	%rd<7>;

	ld.param.u64 	%rd1, [_Z3addPiS_S__param_0];
	ld.param.u64 	%rd2, [_Z3addPiS_S__param_1];
	ld.param.u64 	%rd3, [_Z3addPiS_S__param_2];
	cvta.to.global.u64 	%rd4, %rd3;
	cvta.to.global.u64 	%rd5, %rd2;
	cvta.to.global.u64 	%rd6, %rd1;
	ld.global.u32 	%r1, [%rd6];
	ld.global.u32 	%r2, [%rd5];
	mul.lo.s32 	%r3, %r2, %r1;
	st.global.u32 	[%rd4], %r3;
	ret;

}


// ===== COMPILED SASS (sm_100) =====

	.target	sm_100

	.elftype	@"ET_EXEC"


//--------------------- .note.nv.tkinfo           --------------------------
	.section	.note.nv.tkinfo,"",@"SHT_NOTE"
	.sectionflags	@"SHF_NOTE_NV_TKINFO"
	.tkinfo
        /*0018*/ 	.word	0x00000002
        /*0030*/ 	.string	""
        /*0030*/ 	.string	"ptxas"
        /*0030*/ 	.string	"Cuda compilation tools, release 13.0, V13.0.88"
        /*0030*/ 	.string	"Build cuda_13.0.r13.0/compiler.36424714_0"
        /*0030*/ 	.string	"-arch sm_100 -m 64 "



//--------------------- .note.nv.cuinfo           --------------------------
	.section	.note.nv.cuinfo,"",@"SHT_NOTE"
	.sectionflags	@"SHF_NOTE_NV_CUINFO"
        /*0018*/ 	.short	0x0002
        /*001a*/ 	.short	0x0064
        /*001c*/ 	.short	0x0082
	.zero		2


//--------------------- .nv.info                  --------------------------
	.section	.nv.info,"",@"SHT_CUDA_INFO"
	.align	4


	//----- nvinfo : EIATTR_REGCOUNT
	.align		4
        /*0000*/ 	.byte	0x04, 0x2f
        /*0002*/ 	.short	(.L_1 - .L_0)
	.align		4
.L_0:
        /*0004*/ 	.word	index@(_Z3addPiS_S_)
        /*0008*/ 	.word	0x0000000c


	//----- nvinfo : EIATTR_FRAME_SIZE
	.align		4
.L_1:
        /*000c*/ 	.byte	0x04, 0x11
        /*000e*/ 	.short	(.L_3 - .L_2)
	.align		4
.L_2:
        /*0010*/ 	.word	index@(_Z3addPiS_S_)
        /*0014*/ 	.word	0x00000000


	//----- nvinfo : EIATTR_MIN_STACK_SIZE
	.align		4
.L_3:
        /*0018*/ 	.byte	0x04, 0x12
        /*001a*/ 	.short	(.L_5 - .L_4)
	.align		4
.L_4:
        /*001c*/ 	.word	index@(_Z3addPiS_S_)
        /*0020*/ 	.word	0x00000000
.L_5:


//--------------------- .nv.compat                --------------------------
	.section	.nv.compat,"",@"SHT_CUDA_COMPAT_INFO"
	.align	4
        /*0000*/ 	.byte	0x02, 0x09, 0x00, 0x00, 0x02, 0x02, 0x01, 0x00, 0x02, 0x05, 0x05, 0x00, 0x03, 0x07, 0x01, 0x01
        /*0010*/ 	.byte	0x02, 0x03, 0x00, 0x00, 0x02, 0x06, 0x01, 0x00, 0x04, 0x0b, 0x08, 0x00, 0x09, 0x00, 0x00, 0x00
        /*0020*/ 	.byte	0x00, 0x00, 0x00, 0x00


//--------------------- .nv.info._Z3addPiS_S_     --------------------------
	.section	.nv.info._Z3addPiS_S_,"",@"SHT_CUDA_INFO"
	.sectionflags	@""
	.align	4


	//----- nvinfo : EIATTR_CUDA_API_VERSION
	.align		4
        /*0000*/ 	.byte	0x04, 0x37
        /*0002*/ 	.short	(.L_7 - .L_6)
.L_6:
        /*0004*/ 	.word	0x00000082


	//----- nvinfo : EIATTR_KPARAM_INFO
	.align		4
.L_7:
        /*0008*/ 	.byte	0x04, 0x17
        /*000a*/ 	.short	(.L_9 - .L_8)
.L_8:
        /*000c*/ 	.word	0x00000000
        /*0010*/ 	.short	0x0002
        /*0012*/ 	.short	0x0010
        /*0014*/ 	.byte	0x00, 0xf5, 0x21, 0x00


	//----- nvinfo : EIATTR_KPARAM_INFO
	.align		4
.L_9:
        /*0018*/ 	.byte	0x04, 0x17
        /*001a*/ 	.short	(.L_11 - .L_10)
.L_10:
        /*001c*/ 	.word	0x00000000
        /*0020*/ 	.short	0x0001
        /*0022*/ 	.short	0x0008
        /*0024*/ 	.byte	0x00, 0xf5, 0x21, 0x00


	//----- nvinfo : EIATTR_KPARAM_INFO
	.align		4
.L_11:
        /*0028*/ 	.byte	0x04, 0x17
        /*002a*/ 	.short	(.L_13 - .L_12)
.L_12:
        /*002c*/ 	.word	0x00000000
        /*0030*/ 	.short	0x0000
        /*0032*/ 	.short	0x0000
        /*0034*/ 	.byte	0x00, 0xf5, 0x21, 0x00


	//----- nvinfo : EIATTR_SPARSE_MMA_MASK
	.align		4
.L_13:
        /*0038*/ 	.byte	0x03, 0x50
        /*003a*/ 	.short	0x0000


	//----- nvinfo : EIATTR_MAXREG_COUNT
	.align		4
        /*003c*/ 	.byte	0x03, 0x1b
        /*003e*/ 	.short	0x00ff


	//----- nvinfo : EIATTR_MERCURY_ISA_VERSION
	.align		4
        /*0040*/ 	.byte	0x03, 0x5f
        /*0042*/ 	.short	0x0101


	//----- nvinfo : EIATTR_VRC_CTA_INIT_COUNT
	.align		4
        /*0044*/ 	.byte	0x02, 0x4a
	.zero		1
	.zero		1


	//----- nvinfo : EIATTR_EXIT_INSTR_OFFSETS
	.align		4
        /*0048*/ 	.byte	0x04, 0x1c
        /*004a*/ 	.short	(.L_15 - .L_14)


	//   ....[0]....
.L_14:
        /*004c*/ 	.word	0x00000090


	//----- nvinfo : EIATTR_CBANK_PARAM_SIZE
	.align		4
.L_15:
        /*0050*/ 	.byte	0x03, 0x19
        /*0052*/ 	.short	0x0018


	//----- nvinfo : EIATTR_PARAM_CBANK
	.align		4
        /*0054*/ 	.byte	0x04, 0x0a
        /*0056*/ 	.short	(.L_17 - .L_16)
	.align		4
.L_16:
        /*0058*/ 	.word	index@(.nv.constant0._Z3addPiS_S_)
        /*005c*/ 	.short	0x0380
        /*005e*/ 	.short	0x0018


	//----- nvinfo : EIATTR_SW_WAR
	.align		4
.L_17:
        /*0060*/ 	.byte	0x04, 0x36
        /*0062*/ 	.short	(.L_19 - .L_18)
.L_18:
        /*0064*/ 	.word	0x00000008
.L_19:


//--------------------- .nv.callgraph             --------------------------
	.section	.nv.callgraph,"",@"SHT_CUDA_CALLGRAPH"
	.align	4
	.sectionentsize	8
	.align		4
        /*0000*/ 	.word	0x00000000
	.align		4
        /*0004*/ 	.word	0xffffffff
	.align		4
        /*0008*/ 	.word	0x00000000
	.align		4
        /*000c*/ 	.word	0xfffffffe
	.align		4
        /*0010*/ 	.word	0x00000000
	.align		4
        /*0014*/ 	.word	0xfffffffd
	.align		4
        /*0018*/ 	.word	0x00000000
	.align		4
        /*001c*/ 	.word	0xfffffffc


//--------------------- .text._Z3addPiS_S_        --------------------------
	.section	.text._Z3addPiS_S_,"ax",@progbits
	.align	128
        .global         _Z3addPiS_S_
        .type           _Z3addPiS_S_,@function
        .size           _Z3addPiS_S_,(.L_x_1 - _Z3addPiS_S_)
        .other          _Z3addPiS_S_,@"STO_CUDA_ENTRY STV_DEFAULT"
_Z3addPiS_S_:
.text._Z3addPiS_S_:
[----:B------:R-:W-:Y:S08]  /*0000*/  LDC R1, c[0x0][0x37c] ;  /* 0x0000df00ff017b82 */ /* 0x000ff00000000800 */
[----:B------:R-:W0:Y:S01]  /*0010*/  LDC.64 R2, c[0x0][0x380] ;  /* 0x0000e000ff027b82 */ /* 0x000e220000000a00 */
[----:B------:R-:W0:Y:S07]  /*0020*/  LDCU.64 UR4, c[0x0][0x358] ;  /* 0x00006b00ff0477ac */ /* 0x000e2e0008000a00 */
[----:B------:R-:W1:Y:S01]  /*0030*/  LDC.64 R4, c[0x0][0x388] ;  /* 0x0000e200ff047b82 */ /* 0x000e620000000a00 */
[----:B0-----:R-:W2:Y:S04]  /*0040*/  LDG.E R2, desc[UR4][R2.64] ;  /* 0x0000000402027981 */ /* 0x001ea8000c1e1900 */
[----:B-1----:R-:W2:Y:S03]  /*0050*/  LDG.E R5, desc[UR4][R4.64] ;  /* 0x0000000404057981 */ /* 0x002ea6000c1e1900 */
[----:B------:R-:W0:Y:S01]  /*0060*/  LDC.64 R6, c[0x0][0x390] ;  /* 0x0000e400ff067b82 */ /* 0x000e220000000a00 */
[----:B--2---:R-:W-:-:S05]  /*0070*/  IMAD R9, R2, R5, RZ ;  /* 0x0000000502097224 */ /* 0x004fca00078e02ff */
[----:B0-----:R-:W-:Y:S01]  /*0080*/  STG.E desc[UR4][R6.64], R9 ;  /* 0x0000000906007986 */ /* 0x001fe2000c101904 */
[----:B------:R-:W-:Y:S05]  /*0090*/  EXIT ;  /* 0x000000000000794d */ /* 0x000fea0003800000 */
.L_x_0:
[----:B------:R-:W-:-:S00]  /*00a0*/  BRA `(.L_x_0) ;  /* 0xfffffffc00fc7947 */ /* 0x000fc0000383ffff */
[----:B------:R-:W-:-:S00]  /*00b0*/  NOP ;  /* 0x0000000000007918 */ /* 0x000fc00000000000 */
        /* <DEDUP_REMOVED lines=12> */
.L_x_1:


//--------------------- .nv.shared.reserved.0     --------------------------
	.section	.nv.shared.reserved.0,"aw",@nobits
	.weak		__nv_reservedSMEM_offset_0_alias
	.size		__nv_reservedSMEM_offset_0_alias, 0, 64
	.other		__nv_reservedSMEM_offset_0_alias,@"STO_CUDA_RESERVED_SHARED STV_DEFAULT"
__nv_reservedSMEM_offset_0_alias:
	.zero		0
	.zero		64


//--------------------- .nv.constant0._Z3addPiS_S_ --------------------------
	.section	.nv.constant0._Z3addPiS_S_,"a",@progbits
	.sectionflags	@""
	.align	4
.nv.constant0._Z3addPiS_S_:
	.zero		920


//--------------------- SYMBOLS --------------------------

	.type		.nv.reservedSmem.offset0,@object
	.size		.nv.reservedSmem.offset0,0x4
